//
// Generated by NVIDIA NVVM Compiler
//
// Compiler Build ID: CL-36424714
// Cuda compilation tools, release 13.0, V13.0.88
// Based on NVVM 20.0.0
//

.version 9.0
.target sm_100
.address_size 64

	// .globl	_Z10bfs_kernel8CSRGraphPjS0_S0_S0_S0_j
// _ZZ10bfs_kernel8CSRGraphPjS0_S0_S0_S0_jE14currFrontier_s has been demoted
// _ZZ10bfs_kernel8CSRGraphPjS0_S0_S0_S0_jE17numCurrFrontier_s has been demoted
// _ZZ10bfs_kernel8CSRGraphPjS0_S0_S0_S0_jE20currFrontierStartIdx has been demoted

.visible .entry _Z10bfs_kernel8CSRGraphPjS0_S0_S0_S0_j(
	.param .align 8 .b8 _Z10bfs_kernel8CSRGraphPjS0_S0_S0_S0_j_param_0[24],
	.param .u64 .ptr .align 1 _Z10bfs_kernel8CSRGraphPjS0_S0_S0_S0_j_param_1,
	.param .u64 .ptr .align 1 _Z10bfs_kernel8CSRGraphPjS0_S0_S0_S0_j_param_2,
	.param .u64 .ptr .align 1 _Z10bfs_kernel8CSRGraphPjS0_S0_S0_S0_j_param_3,
	.param .u64 .ptr .align 1 _Z10bfs_kernel8CSRGraphPjS0_S0_S0_S0_j_param_4,
	.param .u64 .ptr .align 1 _Z10bfs_kernel8CSRGraphPjS0_S0_S0_S0_j_param_5,
	.param .u32 _Z10bfs_kernel8CSRGraphPjS0_S0_S0_S0_j_param_6
)
{
	.reg .pred 	%p<10>;
	.reg .b32 	%r<36>;
	.reg .b64 	%rd<29>;
	// demoted variable
	.shared .align 4 .b8 _ZZ10bfs_kernel8CSRGraphPjS0_S0_S0_S0_jE14currFrontier_s[4096];
	// demoted variable
	.shared .align 4 .u32 _ZZ10bfs_kernel8CSRGraphPjS0_S0_S0_S0_jE17numCurrFrontier_s;
	// demoted variable
	.shared .align 4 .u32 _ZZ10bfs_kernel8CSRGraphPjS0_S0_S0_S0_jE20currFrontierStartIdx;
	ld.param.u64 	%rd3, [_Z10bfs_kernel8CSRGraphPjS0_S0_S0_S0_j_param_0+8];
	ld.param.u64 	%rd4, [_Z10bfs_kernel8CSRGraphPjS0_S0_S0_S0_j_param_0+16];
	ld.param.u64 	%rd8, [_Z10bfs_kernel8CSRGraphPjS0_S0_S0_S0_j_param_1];
	ld.param.u64 	%rd9, [_Z10bfs_kernel8CSRGraphPjS0_S0_S0_S0_j_param_2];
	ld.param.u64 	%rd11, [_Z10bfs_kernel8CSRGraphPjS0_S0_S0_S0_j_param_3];
	ld.param.u64 	%rd10, [_Z10bfs_kernel8CSRGraphPjS0_S0_S0_S0_j_param_4];
	ld.param.u64 	%rd12, [_Z10bfs_kernel8CSRGraphPjS0_S0_S0_S0_j_param_5];
	ld.param.u32 	%r13, [_Z10bfs_kernel8CSRGraphPjS0_S0_S0_S0_j_param_6];
	cvta.to.global.u64 	%rd1, %rd11;
	cvta.to.global.u64 	%rd2, %rd12;
	mov.u32 	%r35, %tid.x;
	setp.ne.s32 	%p1, %r35, 0;
	@%p1 bra 	$L__BB0_2;
	mov.b32 	%r14, 0;
	st.shared.u32 	[_ZZ10bfs_kernel8CSRGraphPjS0_S0_S0_S0_jE17numCurrFrontier_s], %r14;
$L__BB0_2:
	bar.sync 	0;
	mov.u32 	%r15, %ctaid.x;
	mov.u32 	%r2, %ntid.x;
	mad.lo.s32 	%r3, %r15, %r2, %r35;
	cvta.to.global.u64 	%rd13, %rd10;
	ld.global.u32 	%r16, [%rd13];
	setp.ge.u32 	%p2, %r3, %r16;
	@%p2 bra 	$L__BB0_10;
	cvta.to.global.u64 	%rd14, %rd3;
	cvta.to.global.u64 	%rd15, %rd9;
	mul.wide.u32 	%rd16, %r3, 4;
	add.s64 	%rd17, %rd15, %rd16;
	ld.global.u32 	%r17, [%rd17];
	mul.wide.u32 	%rd18, %r17, 4;
	add.s64 	%rd19, %rd14, %rd18;
	ld.global.u32 	%r34, [%rd19];
	add.s32 	%r18, %r17, 1;
	mul.wide.u32 	%rd20, %r18, 4;
	add.s64 	%rd5, %rd14, %rd20;
	ld.global.u32 	%r19, [%rd5];
	setp.ge.u32 	%p3, %r34, %r19;
	@%p3 bra 	$L__BB0_10;
	cvta.to.global.u64 	%rd6, %rd4;
	cvta.to.global.u64 	%rd7, %rd8;
$L__BB0_5:
	mul.wide.u32 	%rd21, %r34, 4;
	add.s64 	%rd22, %rd6, %rd21;
	ld.global.u32 	%r6, [%rd22];
	mul.wide.u32 	%rd23, %r6, 4;
	add.s64 	%rd24, %rd7, %rd23;
	atom.relaxed.global.cas.b32 	%r20, [%rd24], -1, %r13;
	setp.ne.s32 	%p4, %r20, -1;
	@%p4 bra 	$L__BB0_9;
	atom.shared.add.u32 	%r7, [_ZZ10bfs_kernel8CSRGraphPjS0_S0_S0_S0_jE17numCurrFrontier_s], 1;
	setp.gt.u32 	%p5, %r7, 1023;
	@%p5 bra 	$L__BB0_8;
	shl.b32 	%r23, %r7, 2;
	mov.u32 	%r24, _ZZ10bfs_kernel8CSRGraphPjS0_S0_S0_S0_jE14currFrontier_s;
	add.s32 	%r25, %r24, %r23;
	st.shared.u32 	[%r25], %r6;
	bra.uni 	$L__BB0_9;
$L__BB0_8:
	mov.b32 	%r21, 1024;
	st.shared.u32 	[_ZZ10bfs_kernel8CSRGraphPjS0_S0_S0_S0_jE17numCurrFrontier_s], %r21;
	atom.global.add.u32 	%r22, [%rd2], 1;
	mul.wide.u32 	%rd25, %r22, 4;
	add.s64 	%rd26, %rd1, %rd25;
	st.global.u32 	[%rd26], %r6;
$L__BB0_9:
	add.s32 	%r34, %r34, 1;
	ld.global.u32 	%r26, [%rd5];
	setp.lt.u32 	%p6, %r34, %r26;
	@%p6 bra 	$L__BB0_5;
$L__BB0_10:
	setp.ne.s32 	%p7, %r35, 0;
	bar.sync 	0;
	@%p7 bra 	$L__BB0_12;
	ld.shared.u32 	%r27, [_ZZ10bfs_kernel8CSRGraphPjS0_S0_S0_S0_jE17numCurrFrontier_s];
	atom.global.add.u32 	%r28, [%rd2], %r27;
	st.shared.u32 	[_ZZ10bfs_kernel8CSRGraphPjS0_S0_S0_S0_jE20currFrontierStartIdx], %r28;
$L__BB0_12:
	bar.sync 	0;
	ld.shared.u32 	%r9, [_ZZ10bfs_kernel8CSRGraphPjS0_S0_S0_S0_jE17numCurrFrontier_s];
	setp.ge.u32 	%p8, %r35, %r9;
	@%p8 bra 	$L__BB0_15;
	ld.shared.u32 	%r10, [_ZZ10bfs_kernel8CSRGraphPjS0_S0_S0_S0_jE20currFrontierStartIdx];
	mov.u32 	%r31, _ZZ10bfs_kernel8CSRGraphPjS0_S0_S0_S0_jE14currFrontier_s;
$L__BB0_14:
	add.s32 	%r29, %r10, %r35;
	shl.b32 	%r30, %r35, 2;
	add.s32 	%r32, %r31, %r30;
	ld.shared.u32 	%r33, [%r32];
	mul.wide.u32 	%rd27, %r29, 4;
	add.s64 	%rd28, %rd1, %rd27;
	st.global.u32 	[%rd28], %r33;
	add.s32 	%r35, %r35, %r2;
	setp.lt.u32 	%p9, %r35, %r9;
	@%p9 bra 	$L__BB0_14;
$L__BB0_15:
	ret;

}


// ===== COMPILED SASS (sm_100) =====

	.target	sm_100

	.elftype	@"ET_EXEC"


//--------------------- .note.nv.tkinfo           --------------------------
	.section	.note.nv.tkinfo,"",@"SHT_NOTE"
	.sectionflags	@"SHF_NOTE_NV_TKINFO"
	.tkinfo
        /*0018*/ 	.word	0x00000002
        /*0030*/ 	.string	""
        /*0030*/ 	.string	"ptxas"
        /*0030*/ 	.string	"Cuda compilation tools, release 13.0, V13.0.88"
        /*0030*/ 	.string	"Build cuda_13.0.r13.0/compiler.36424714_0"
        /*0030*/ 	.string	"-arch sm_100 -m 64 "



//--------------------- .note.nv.cuinfo           --------------------------
	.section	.note.nv.cuinfo,"",@"SHT_NOTE"
	.sectionflags	@"SHF_NOTE_NV_CUINFO"
        /*0018*/ 	.short	0x0002
        /*001a*/ 	.short	0x0064
        /*001c*/ 	.short	0x0082
	.zero		2


//--------------------- .nv.info                  --------------------------
	.section	.nv.info,"",@"SHT_CUDA_INFO"
	.align	4


	//----- nvinfo : EIATTR_REGCOUNT
	.align		4
        /*0000*/ 	.byte	0x04, 0x2f
        /*0002*/ 	.short	(.L_1 - .L_0)
	.align		4
.L_0:
        /*0004*/ 	.word	index@(_Z10bfs_kernel8CSRGraphPjS0_S0_S0_S0_j)
        /*0008*/ 	.word	0x0000001e


	//----- nvinfo : EIATTR_FRAME_SIZE
	.align		4
.L_1:
        /*000c*/ 	.byte	0x04, 0x11
        /*000e*/ 	.short	(.L_3 - .L_2)
	.align		4
.L_2:
        /*0010*/ 	.word	index@(_Z10bfs_kernel8CSRGraphPjS0_S0_S0_S0_j)
        /*0014*/ 	.word	0x00000000


	//----- nvinfo : EIATTR_MIN_STACK_SIZE
	.align		4
.L_3:
        /*0018*/ 	.byte	0x04, 0x12
        /*001a*/ 	.short	(.L_5 - .L_4)
	.align		4
.L_4:
        /*001c*/ 	.word	index@(_Z10bfs_kernel8CSRGraphPjS0_S0_S0_S0_j)
        /*0020*/ 	.word	0x00000000
.L_5:


//--------------------- .nv.compat                --------------------------
	.section	.nv.compat,"",@"SHT_CUDA_COMPAT_INFO"
	.align	4
        /*0000*/ 	.byte	0x02, 0x09, 0x00, 0x00, 0x02, 0x02, 0x01, 0x00, 0x02, 0x05, 0x05, 0x00, 0x03, 0x07, 0x01, 0x01
        /*0010*/ 	.byte	0x02, 0x03, 0x00, 0x00, 0x02, 0x06, 0x01, 0x00, 0x04, 0x0b, 0x08, 0x00, 0x09, 0x00, 0x00, 0x00
        /*0020*/ 	.byte	0x00, 0x00, 0x00, 0x00


//--------------------- .nv.info._Z10bfs_kernel8CSRGraphPjS0_S0_S0_S0_j --------------------------
	.section	.nv.info._Z10bfs_kernel8CSRGraphPjS0_S0_S0_S0_j,"",@"SHT_CUDA_INFO"
	.sectionflags	@""
	.align	4


	//----- nvinfo : EIATTR_CUDA_API_VERSION
	.align		4
        /*0000*/ 	.byte	0x04, 0x37
        /*0002*/ 	.short	(.L_7 - .L_6)
.L_6:
        /*0004*/ 	.word	0x00000082


	//----- nvinfo : EIATTR_KPARAM_INFO
	.align		4
.L_7:
        /*0008*/ 	.byte	0x04, 0x17
        /*000a*/ 	.short	(.L_9 - .L_8)
.L_8:
        /*000c*/ 	.word	0x00000000
        /*0010*/ 	.short	0x0006
        /*0012*/ 	.short	0x0040
        /*0014*/ 	.byte	0x00, 0xf0, 0x11, 0x00


	//----- nvinfo : EIATTR_KPARAM_INFO
	.align		4
.L_9:
        /*0018*/ 	.byte	0x04, 0x17
        /*001a*/ 	.short	(.L_11 - .L_10)
.L_10:
        /*001c*/ 	.word	0x00000000
        /*0020*/ 	.short	0x0005
        /*0022*/ 	.short	0x0038
        /*0024*/ 	.byte	0x00, 0xf5, 0x21, 0x00


	//----- nvinfo : EIATTR_KPARAM_INFO
	.align		4
.L_11:
        /*0028*/ 	.byte	0x04, 0x17
        /*002a*/ 	.short	(.L_13 - .L_12)
.L_12:
        /*002c*/ 	.word	0x00000000
        /*0030*/ 	.short	0x0004
        /*0032*/ 	.short	0x0030
        /*0034*/ 	.byte	0x00, 0xf5, 0x21, 0x00


	//----- nvinfo : EIATTR_KPARAM_INFO
	.align		4
.L_13:
        /*0038*/ 	.byte	0x04, 0x17
        /*003a*/ 	.short	(.L_15 - .L_14)
.L_14:
        /*003c*/ 	.word	0x00000000
        /*0040*/ 	.short	0x0003
        /*0042*/ 	.short	0x0028
        /*0044*/ 	.byte	0x00, 0xf5, 0x21, 0x00


	//----- nvinfo : EIATTR_KPARAM_INFO
	.align		4
.L_15:
        /*0048*/ 	.byte	0x04, 0x17
        /*004a*/ 	.short	(.L_17 - .L_16)
.L_16:
        /*004c*/ 	.word	0x00000000
        /*0050*/ 	.short	0x0002
        /*0052*/ 	.short	0x0020
        /*0054*/ 	.byte	0x00, 0xf5, 0x21, 0x00


	//----- nvinfo : EIATTR_KPARAM_INFO
	.align		4
.L_17:
        /*0058*/ 	.byte	0x04, 0x17
        /*005a*/ 	.short	(.L_19 - .L_18)
.L_18:
        /*005c*/ 	.word	0x00000000
        /*0060*/ 	.short	0x0001
        /*0062*/ 	.short	0x0018
        /*0064*/ 	.byte	0x00, 0xf5, 0x21, 0x00


	//----- nvinfo : EIATTR_KPARAM_INFO
	.align		4
.L_19:
        /*0068*/ 	.byte	0x04, 0x17
        /*006a*/ 	.short	(.L_21 - .L_20)
.L_20:
        /*006c*/ 	.word	0x00000000
        /*0070*/ 	.short	0x0000
        /*0072*/ 	.short	0x0000
        /*0074*/ 	.byte	0x00, 0xf0, 0x61, 0x00


	//----- nvinfo : EIATTR_SPARSE_MMA_MASK
	.align		4
.L_21:
        /*0078*/ 	.byte	0x03, 0x50
        /*007a*/ 	.short	0x0000


	//----- nvinfo : EIATTR_MAXREG_COUNT
	.align		4
        /*007c*/ 	.byte	0x03, 0x1b
        /*007e*/ 	.short	0x00ff


	//----- nvinfo : EIATTR_NUM_BARRIERS
	.align		4
        /*0080*/ 	.byte	0x02, 0x4c
        /*0082*/ 	.byte	0x01
	.zero		1


	//----- nvinfo : EIATTR_MERCURY_ISA_VERSION
	.align		4
        /*0084*/ 	.byte	0x03, 0x5f
        /*0086*/ 	.short	0x0101


	//----- nvinfo : EIATTR_INT_WARP_WIDE_INSTR_OFFSETS
	.align		4
        /*0088*/ 	.byte	0x04, 0x31
        /*008a*/ 	.short	(.L_23 - .L_22)


	//   ....[0]....
.L_22:
        /*008c*/ 	.word	0x00000290


	//   ....[1]....
        /*0090*/ 	.word	0x00000350


	//   ....[2]....
        /*0094*/ 	.word	0x000003c0


	//   ....[3]....
        /*0098*/ 	.word	0x00000470


	//   ....[4]....
        /*009c*/ 	.word	0x000005a0


	//   ....[5]....
        /*00a0*/ 	.word	0x00000640


	//----- nvinfo : EIATTR_VRC_CTA_INIT_COUNT
	.align		4
.L_23:
        /*00a4*/ 	.byte	0x02, 0x4a
	.zero		1
	.zero		1


	//----- nvinfo : EIATTR_EXIT_INSTR_OFFSETS
	.align		4
        /*00a8*/ 	.byte	0x04, 0x1c
        /*00aa*/ 	.short	(.L_25 - .L_24)


	//   ....[0]....
.L_24:
        /*00ac*/ 	.word	0x000006e0


	//   ....[1]....
        /*00b0*/ 	.word	0x00000780


	//----- nvinfo : EIATTR_CRS_STACK_SIZE
	.align		4
.L_25:
        /*00b4*/ 	.byte	0x04, 0x1e
        /*00b6*/ 	.short	(.L_27 - .L_26)
.L_26:
        /*00b8*/ 	.word	0x00000000


	//----- nvinfo : EIATTR_CBANK_PARAM_SIZE
	.align		4
.L_27:
        /*00bc*/ 	.byte	0x03, 0x19
        /*00be*/ 	.short	0x0044


	//----- nvinfo : EIATTR_PARAM_CBANK
	.align		4
        /*00c0*/ 	.byte	0x04, 0x0a
        /*00c2*/ 	.short	(.L_29 - .L_28)
	.align		4
.L_28:
        /*00c4*/ 	.word	index@(.nv.constant0._Z10bfs_kernel8CSRGraphPjS0_S0_S0_S0_j)
        /*00c8*/ 	.short	0x0380
        /*00ca*/ 	.short	0x0044


	//----- nvinfo : EIATTR_SW_WAR
	.align		4
.L_29:
        /*00cc*/ 	.byte	0x04, 0x36
        /*00ce*/ 	.short	(.L_31 - .L_30)
.L_30:
        /*00d0*/ 	.word	0x00000008
.L_31:


//--------------------- .nv.callgraph             --------------------------
	.section	.nv.callgraph,"",@"SHT_CUDA_CALLGRAPH"
	.align	4
	.sectionentsize	8
	.align		4
        /*0000*/ 	.word	0x00000000
	.align		4
        /*0004*/ 	.word	0xffffffff
	.align		4
        /*0008*/ 	.word	0x00000000
	.align		4
        /*000c*/ 	.word	0xfffffffe
	.align		4
        /*0010*/ 	.word	0x00000000
	.align		4
        /*0014*/ 	.word	0xfffffffd
	.align		4
        /*0018*/ 	.word	0x00000000
	.align		4
        /*001c*/ 	.word	0xfffffffc


//--------------------- .text._Z10bfs_kernel8CSRGraphPjS0_S0_S0_S0_j --------------------------
	.section	.text._Z10bfs_kernel8CSRGraphPjS0_S0_S0_S0_j,"ax",@progbits
	.align	128
        .global         _Z10bfs_kernel8CSRGraphPjS0_S0_S0_S0_j
        .type           _Z10bfs_kernel8CSRGraphPjS0_S0_S0_S0_j,@function
        .size           _Z10bfs_kernel8CSRGraphPjS0_S0_S0_S0_j,(.L_x_9 - _Z10bfs_kernel8CSRGraphPjS0_S0_S0_S0_j)
        .other          _Z10bfs_kernel8CSRGraphPjS0_S0_S0_S0_j,@"STO_CUDA_ENTRY STV_DEFAULT"
_Z10bfs_kernel8CSRGraphPjS0_S0_S0_S0_j:
.text._Z10bfs_kernel8CSRGraphPjS0_S0_S0_S0_j:
[----:B------:R-:W-:Y:S01]  /*0000*/  LDC R1, c[0x0][0x37c] ;  /* 0x0000df00ff017b82 */ /* 0x000fe20000000800 */
[----:B------:R-:W0:Y:S07]  /*0010*/  S2R R11, SR_TID.X ;  /* 0x00000000000b7919 */ /* 0x000e2e0000002100 */
[----:B------:R-:W1:Y:S01]  /*0020*/  LDC.64 R2, c[0x0][0x3b0] ;  /* 0x0000ec00ff027b82 */ /* 0x000e620000000a00 */
[----:B------:R-:W1:Y:S01]  /*0030*/  LDCU.64 UR6, c[0x0][0x358] ;  /* 0x00006b00ff0677ac */ /* 0x000e620008000a00 */
[----:B0-----:R-:W-:-:S13]  /*0040*/  ISETP.NE.AND P0, PT, R11, RZ, PT ;  /* 0x000000ff0b00720c */ /* 0x001fda0003f05270 */
[----:B------:R-:W0:Y:S01]  /*0050*/  @!P0 S2R R5, SR_CgaCtaId ;  /* 0x0000000000058919 */ /* 0x000e220000008800 */
[----:B------:R-:W-:-:S04]  /*0060*/  @!P0 MOV R0, 0x400 ;  /* 0x0000040000008802 */ /* 0x000fc80000000f00 */
[----:B0-----:R-:W-:-:S05]  /*0070*/  @!P0 LEA R5, R5, R0, 0x18 ;  /* 0x0000000005058211 */ /* 0x001fca00078ec0ff */
[----:B------:R0:W-:Y:S01]  /*0080*/  @!P0 STS [R5+0x1000], RZ ;  /* 0x001000ff05008388 */ /* 0x0001e20000000800 */
[----:B------:R-:W-:Y:S06]  /*0090*/  BAR.SYNC.DEFER_BLOCKING 0x0 ;  /* 0x0000000000007b1d */ /* 0x000fec0000010000 */
[----:B-1----:R-:W2:Y:S02]  /*00a0*/  LDG.E R2, desc[UR6][R2.64] ;  /* 0x0000000602027981 */ /* 0x002ea4000c1e1900 */
[----:B------:R-:W1:Y:S01]  /*00b0*/  S2UR UR4, SR_CTAID.X ;  /* 0x00000000000479c3 */ /* 0x000e620000002500 */
[----:B------:R-:W-:Y:S07]  /*00c0*/  BSSY.RECONVERGENT B0, `(.L_x_0) ;  /* 0x0000044000007945 */ /* 0x000fee0003800200 */
[----:B------:R-:W1:Y:S02]  /*00d0*/  LDC R0, c[0x0][0x360] ;  /* 0x0000d800ff007b82 */ /* 0x000e640000000800 */
[----:B-1----:R-:W-:-:S05]  /*00e0*/  IMAD R7, R0, UR4, R11 ;  /* 0x0000000400077c24 */ /* 0x002fca000f8e020b */
[----:B--2---:R-:W-:-:S13]  /*00f0*/  ISETP.GE.U32.AND P0, PT, R7, R2, PT ;  /* 0x000000020700720c */ /* 0x004fda0003f06070 */
[----:B0-----:R-:W-:Y:S05]  /*0100*/  @P0 BRA `(.L_x_1) ;  /* 0x0000000000fc0947 */ /* 0x001fea0003800000 */
[----:B------:R-:W0:Y:S08]  /*0110*/  LDC.64 R4, c[0x0][0x3a0] ;  /* 0x0000e800ff047b82 */ /* 0x000e300000000a00 */
[----:B------:R-:W1:Y:S01]  /*0120*/  LDC.64 R2, c[0x0][0x388] ;  /* 0x0000e200ff027b82 */ /* 0x000e620000000a00 */
[----:B0-----:R-:W-:-:S06]  /*0130*/  IMAD.WIDE.U32 R4, R7, 0x4, R4 ;  /* 0x0000000407047825 */ /* 0x001fcc00078e0004 */
[----:B------:R-:W2:Y:S02]  /*0140*/  LDG.E R5, desc[UR6][R4.64] ;  /* 0x0000000604057981 */ /* 0x000ea4000c1e1900 */
[C---:B--2---:R-:W-:Y:S02]  /*0150*/  VIADD R9, R5.reuse, 0x1 ;  /* 0x0000000105097836 */ /* 0x044fe40000000000 */
[----:B-1----:R-:W-:-:S04]  /*0160*/  IMAD.WIDE.U32 R6, R5, 0x4, R2 ;  /* 0x0000000405067825 */ /* 0x002fc800078e0002 */
[----:B------:R-:W-:Y:S01]  /*0170*/  IMAD.WIDE.U32 R2, R9, 0x4, R2 ;  /* 0x0000000409027825 */ /* 0x000fe200078e0002 */
[----:B------:R-:W2:Y:S04]  /*0180*/  LDG.E R13, desc[UR6][R6.64] ;  /* 0x00000006060d7981 */ /* 0x000ea8000c1e1900 */
[----:B------:R-:W2:Y:S02]  /*0190*/  LDG.E R8, desc[UR6][R2.64] ;  /* 0x0000000602087981 */ /* 0x000ea4000c1e1900 */
[----:B--2---:R-:W-:-:S13]  /*01a0*/  ISETP.GE.U32.AND P0, PT, R13, R8, PT ;  /* 0x000000080d00720c */ /* 0x004fda0003f06070 */
[----:B------:R-:W-:Y:S05]  /*01b0*/  @P0 BRA `(.L_x_1) ;  /* 0x0000000000d00947 */ /* 0x000fea0003800000 */
[----:B------:R-:W0:Y:S08]  /*01c0*/  LDC.64 R4, c[0x0][0x3a8] ;  /* 0x0000ea00ff047b82 */ /* 0x000e300000000a00 */
[----:B------:R-:W1:Y:S08]  /*01d0*/  LDC.64 R6, c[0x0][0x390] ;  /* 0x0000e400ff067b82 */ /* 0x000e700000000a00 */
[----:B------:R-:W2:Y:S02]  /*01e0*/  LDC.64 R8, c[0x0][0x398] ;  /* 0x0000e600ff087b82 */ /* 0x000ea40000000a00 */
.L_x_4:
[----:B-12---:R-:W-:-:S06]  /*01f0*/  IMAD.WIDE.U32 R14, R13, 0x4, R6 ;  /* 0x000000040d0e7825 */ /* 0x006fcc00078e0006 */
[----:B------:R-:W2:Y:S01]  /*0200*/  LDG.E R15, desc[UR6][R14.64] ;  /* 0x000000060e0f7981 */ /* 0x000ea2000c1e1900 */
[----:B------:R-:W1:Y:S01]  /*0210*/  LDC R19, c[0x0][0x3c0] ;  /* 0x0000f000ff137b82 */ /* 0x000e620000000800 */
[----:B------:R-:W-:Y:S02]  /*0220*/  IMAD.MOV.U32 R18, RZ, RZ, -0x1 ;  /* 0xffffffffff127424 */ /* 0x000fe400078e00ff */
[----:B--2---:R-:W-:-:S06]  /*0230*/  IMAD.WIDE.U32 R16, R15, 0x4, R8 ;  /* 0x000000040f107825 */ /* 0x004fcc00078e0008 */
[----:B-1----:R-:W2:Y:S01]  /*0240*/  ATOMG.E.CAS.STRONG.GPU PT, R16, [R16], R18, R19 ;  /* 0x00000012101073a9 */ /* 0x002ea200001ee113 */
[----:B------:R-:W-:Y:S01]  /*0250*/  BSSY.RECONVERGENT B1, `(.L_x_2) ;  /* 0x0000026000017945 */ /* 0x000fe20003800200 */
[----:B--2---:R-:W-:-:S13]  /*0260*/  ISETP.NE.AND P0, PT, R16, -0x1, PT ;  /* 0xffffffff1000780c */ /* 0x004fda0003f05270 */
[----:B------:R-:W-:Y:S05]  /*0270*/  @P0 BRA `(.L_x_3) ;  /* 0x00000000008c0947 */ /* 0x000fea0003800000 */
[----:B------:R-:W1:Y:S01]  /*0280*/  S2R R12, SR_LANEID ;  /* 0x00000000000c7919 */ /* 0x000e620000000000 */
[----:B------:R-:W-:Y:S01]  /*0290*/  VOTEU.ANY UR4, UPT, PT ;  /* 0x0000000000047886 */ /* 0x000fe200038e0100 */
[----:B------:R-:W-:Y:S01]  /*02a0*/  MOV R17, 0x400 ;  /* 0x0000040000117802 */ /* 0x000fe20000000f00 */
[----:B------:R-:W1:Y:S01]  /*02b0*/  FLO.U32 R21, UR4 ;  /* 0x0000000400157d00 */ /* 0x000e6200080e0000 */
[----:B------:R-:W2:Y:S03]  /*02c0*/  S2R R10, SR_CgaCtaId ;  /* 0x00000000000a7919 */ /* 0x000ea60000008800 */
[----:B------:R-:W-:Y:S01]  /*02d0*/  VIADD R19, R17, 0x1000 ;  /* 0x0000100011137836 */ /* 0x000fe20000000000 */
[----:B------:R-:W3:Y:S03]  /*02e0*/  S2R R14, SR_LTMASK ;  /* 0x00000000000e7919 */ /* 0x000ee60000003900 */
[----:B------:R-:W4:Y:S01]  /*02f0*/  POPC R18, UR4 ;  /* 0x0000000400127d09 */ /* 0x000f220008000000 */
[----:B-1----:R-:W-:-:S02]  /*0300*/  ISETP.EQ.U32.AND P0, PT, R21, R12, PT ;  /* 0x0000000c1500720c */ /* 0x002fc40003f02070 */
[----:B--2---:R-:W-:Y:S02]  /*0310*/  LEA R19, R10, R19, 0x18 ;  /* 0x000000130a137211 */ /* 0x004fe400078ec0ff */
[----:B---3--:R-:W-:-:S04]  /*0320*/  LOP3.LUT R20, R14, UR4, RZ, 0xc0, !PT ;  /* 0x000000040e147c12 */ /* 0x008fc8000f8ec0ff */
[----:B------:R-:W1:Y:S05]  /*0330*/  POPC R23, R20 ;  /* 0x0000001400177309 */ /* 0x000e6a0000000000 */
[----:B----4-:R-:W2:Y:S04]  /*0340*/  @P0 ATOMS.ADD R18, [R19], R18 ;  /* 0x000000121312038c */ /* 0x010ea80000000000 */
[----:B--2---:R-:W1:Y:S02]  /*0350*/  SHFL.IDX PT, R16, R18, R21, 0x1f ;  /* 0x00001f1512107589 */ /* 0x004e6400000e0000 */
[----:B-1----:R-:W-:-:S05]  /*0360*/  IMAD.IADD R16, R16, 0x1, R23 ;  /* 0x0000000110107824 */ /* 0x002fca00078e0217 */
[----:B------:R-:W-:-:S13]  /*0370*/  ISETP.GT.U32.AND P0, PT, R16, 0x3ff, PT ;  /* 0x000003ff1000780c */ /* 0x000fda0003f04070 */
[----:B------:R-:W-:-:S05]  /*0380*/  @!P0 LEA R23, R10, R17, 0x18 ;  /* 0x000000110a178211 */ /* 0x000fca00078ec0ff */
[----:B------:R-:W-:-:S05]  /*0390*/  @!P0 IMAD R16, R16, 0x4, R23 ;  /* 0x0000000410108824 */ /* 0x000fca00078e0217 */
[----:B------:R1:W-:Y:S01]  /*03a0*/  @!P0 STS [R16], R15 ;  /* 0x0000000f10008388 */ /* 0x0003e20000000800 */
[----:B------:R-:W-:Y:S05]  /*03b0*/  @!P0 BRA `(.L_x_3) ;  /* 0x00000000003c8947 */ /* 0x000fea0003800000 */
[----:B------:R-:W-:Y:S01]  /*03c0*/  VOTEU.ANY UR4, UPT, PT ;  /* 0x0000000000047886 */ /* 0x000fe200038e0100 */
[----:B------:R-:W2:Y:S01]  /*03d0*/  LDC.64 R18, c[0x0][0x3b8] ;  /* 0x0000ee00ff127b82 */ /* 0x000ea20000000a00 */
[----:B------:R-:W3:Y:S08]  /*03e0*/  FLO.U32 R25, UR4 ;  /* 0x0000000400197d00 */ /* 0x000ef000080e0000 */
[----:B------:R-:W2:Y:S01]  /*03f0*/  POPC R23, UR4 ;  /* 0x0000000400177d09 */ /* 0x000ea20008000000 */
[----:B---3--:R-:W-:-:S13]  /*0400*/  ISETP.EQ.U32.AND P0, PT, R25, R12, PT ;  /* 0x0000000c1900720c */ /* 0x008fda0003f02070 */
[----:B--2---:R-:W2:Y:S01]  /*0410*/  @P0 ATOMG.E.ADD.STRONG.GPU PT, R18, desc[UR6][R18.64], R23 ;  /* 0x80000017121209a8 */ /* 0x004ea200081ef106 */
[----:B------:R-:W-:Y:S02]  /*0420*/  LOP3.LUT R14, R14, UR4, RZ, 0xc0, !PT ;  /* 0x000000040e0e7c12 */ /* 0x000fe4000f8ec0ff */
[----:B------:R-:W-:Y:S01]  /*0430*/  LEA R27, R10, R17, 0x18 ;  /* 0x000000110a1b7211 */ /* 0x000fe200078ec0ff */
[----:B------:R-:W-:-:S03]  /*0440*/  IMAD.MOV.U32 R10, RZ, RZ, 0x400 ;  /* 0x00000400ff0a7424 */ /* 0x000fc600078e00ff */
[----:B------:R-:W3:Y:S02]  /*0450*/  POPC R14, R14 ;  /* 0x0000000e000e7309 */ /* 0x000ee40000000000 */
[----:B------:R-:W-:Y:S04]  /*0460*/  STS [R27+0x1000], R10 ;  /* 0x0010000a1b007388 */ /* 0x000fe80000000800 */
[----:B--2---:R-:W3:Y:S02]  /*0470*/  SHFL.IDX PT, R21, R18, R25, 0x1f ;  /* 0x00001f1912157589 */ /* 0x004ee400000e0000 */
[----:B---3--:R-:W-:-:S04]  /*0480*/  IMAD.IADD R21, R21, 0x1, R14 ;  /* 0x0000000115157824 */ /* 0x008fc800078e020e */
[----:B01----:R-:W-:-:S05]  /*0490*/  IMAD.WIDE.U32 R16, R21, 0x4, R4 ;  /* 0x0000000415107825 */ /* 0x003fca00078e0004 */
[----:B------:R2:W-:Y:S02]  /*04a0*/  STG.E desc[UR6][R16.64], R15 ;  /* 0x0000000f10007986 */ /* 0x0005e4000c101906 */
.L_x_3:
[----:B------:R-:W-:Y:S05]  /*04b0*/  BSYNC.RECONVERGENT B1 ;  /* 0x0000000000017941 */ /* 0x000fea0003800200 */
.L_x_2:
[----:B------:R-:W3:Y:S01]  /*04c0*/  LDG.E R10, desc[UR6][R2.64] ;  /* 0x00000006020a7981 */ /* 0x000ee2000c1e1900 */
[----:B------:R-:W-:-:S05]  /*04d0*/  VIADD R13, R13, 0x1 ;  /* 0x000000010d0d7836 */ /* 0x000fca0000000000 */
[----:B---3--:R-:W-:-:S13]  /*04e0*/  ISETP.GE.U32.AND P0, PT, R13, R10, PT ;  /* 0x0000000a0d00720c */ /* 0x008fda0003f06070 */
[----:B------:R-:W-:Y:S05]  /*04f0*/  @!P0 BRA `(.L_x_4) ;  /* 0xfffffffc003c8947 */ /* 0x000fea000383ffff */
.L_x_1:
[----:B------:R-:W-:Y:S05]  /*0500*/  BSYNC.RECONVERGENT B0 ;  /* 0x0000000000007941 */ /* 0x000fea0003800200 */
.L_x_0:
[----:B------:R-:W-:Y:S01]  /*0510*/  BAR.SYNC.DEFER_BLOCKING 0x0 ;  /* 0x0000000000007b1d */ /* 0x000fe20000010000 */
[----:B------:R-:W-:-:S05]  /*0520*/  ISETP.NE.AND P0, PT, R11, RZ, PT ;  /* 0x000000ff0b00720c */ /* 0x000fca0003f05270 */
[----:B------:R-:W-:Y:S08]  /*0530*/  BSSY.RECONVERGENT B0, `(.L_x_5) ;  /* 0x0000014000007945 */ /* 0x000ff00003800200 */
[----:B------:R-:W-:Y:S05]  /*0540*/  @P0 BRA `(.L_x_6) ;  /* 0x0000000000480947 */ /* 0x000fea0003800000 */
[----:B------:R-:W3:Y:S01]  /*0550*/  S2UR UR5, SR_CgaCtaId ;  /* 0x00000000000579c3 */ /* 0x000ee20000008800 */
[----:B------:R-:W-:Y:S01]  /*0560*/  UMOV UR4, 0x400 ;  /* 0x0000040000047882 */ /* 0x000fe20000000000 */
[----:B0-----:R-:W0:Y:S06]  /*0570*/  S2R R5, SR_LANEID ;  /* 0x0000000000057919 */ /* 0x001e2c0000000000 */
[----:B------:R-:W4:Y:S01]  /*0580*/  LDC.64 R2, c[0x0][0x3b8] ;  /* 0x0000ee00ff027b82 */ /* 0x000f220000000a00 */
[----:B---3--:R-:W-:-:S03]  /*0590*/  ULEA UR4, UR5, UR4, 0x18 ;  /* 0x0000000405047291 */ /* 0x008fc6000f8ec0ff */
[----:B------:R-:W-:Y:S02]  /*05a0*/  VOTEU.ANY UR5, UPT, PT ;  /* 0x0000000000057886 */ /* 0x000fe400038e0100 */
[----:B------:R-:W0:Y:S01]  /*05b0*/  FLO.U32 R6, UR5 ;  /* 0x0000000500067d00 */ /* 0x000e2200080e0000 */
[----:B------:R-:W-:-:S03]  /*05c0*/  UPOPC UR8, UR5 ;  /* 0x00000005000872bf */ /* 0x000fc60008000000 */
[----:B------:R-:W3:Y:S01]  /*05d0*/  LDS R4, [UR4+0x1000] ;  /* 0x00100004ff047984 */ /* 0x000ee20008000800 */
[----:B0-----:R-:W-:Y:S02]  /*05e0*/  ISETP.EQ.U32.AND P0, PT, R6, R5, PT ;  /* 0x000000050600720c */ /* 0x001fe40003f02070 */
[----:B---3--:R-:W-:-:S11]  /*05f0*/  IMAD R5, R4, UR8, RZ ;  /* 0x0000000804057c24 */ /* 0x008fd6000f8e02ff */
[----:B----4-:R-:W3:Y:S01]  /*0600*/  @P0 ATOMG.E.ADD.STRONG.GPU PT, R3, desc[UR6][R2.64], R5 ;  /* 0x80000005020309a8 */ /* 0x010ee200081ef106 */
[----:B------:R-:W0:Y:S02]  /*0610*/  S2R R8, SR_LTMASK ;  /* 0x0000000000087919 */ /* 0x000e240000003900 */
[----:B0-----:R-:W-:-:S06]  /*0620*/  LOP3.LUT R8, R8, UR5, RZ, 0xc0, !PT ;  /* 0x0000000508087c12 */ /* 0x001fcc000f8ec0ff */
[----:B------:R-:W0:Y:S01]  /*0630*/  POPC R8, R8 ;  /* 0x0000000800087309 */ /* 0x000e220000000000 */
[----:B---3--:R-:W0:Y:S02]  /*0640*/  SHFL.IDX PT, R7, R3, R6, 0x1f ;  /* 0x00001f0603077589 */ /* 0x008e2400000e0000 */
[----:B0-----:R-:W-:-:S05]  /*0650*/  IMAD R4, R4, R8, R7 ;  /* 0x0000000804047224 */ /* 0x001fca00078e0207 */
[----:B------:R3:W-:Y:S02]  /*0660*/  STS [UR4+0x1004], R4 ;  /* 0x00100404ff007988 */ /* 0x0007e40008000804 */
.L_x_6:
[----:B------:R-:W-:Y:S05]  /*0670*/  BSYNC.RECONVERGENT B0 ;  /* 0x0000000000007941 */ /* 0x000fea0003800200 */
.L_x_5:
[----:B------:R-:W4:Y:S08]  /*0680*/  S2UR UR5, SR_CgaCtaId ;  /* 0x00000000000579c3 */ /* 0x000f300000008800 */
[----:B------:R-:W-:Y:S06]  /*0690*/  BAR.SYNC.DEFER_BLOCKING 0x0 ;  /* 0x0000000000007b1d */ /* 0x000fec0000010000 */
[----:B------:R-:W-:-:S02]  /*06a0*/  UMOV UR4, 0x400 ;  /* 0x0000040000047882 */ /* 0x000fc40000000000 */
[----:B----4-:R-:W-:-:S09]  /*06b0*/  ULEA UR4, UR5, UR4, 0x18 ;  /* 0x0000000405047291 */ /* 0x010fd2000f8ec0ff */
[----:B------:R-:W4:Y:S02]  /*06c0*/  LDS.64 R6, [UR4+0x1000] ;  /* 0x00100004ff067984 */ /* 0x000f240008000a00 */
[----:B----4-:R-:W-:-:S13]  /*06d0*/  ISETP.GE.U32.AND P0, PT, R11, R6, PT ;  /* 0x000000060b00720c */ /* 0x010fda0003f06070 */
[----:B------:R-:W-:Y:S05]  /*06e0*/  @P0 EXIT ;  /* 0x000000000000094d */ /* 0x000fea0003800000 */
[----:B0--3--:R-:W0:Y:S02]  /*06f0*/  LDC.64 R4, c[0x0][0x3a8] ;  /* 0x0000ea00ff047b82 */ /* 0x009e240000000a00 */
.L_x_7:
[C---:B------:R-:W-:Y:S01]  /*0700*/  LEA R8, R11.reuse, UR4, 0x2 ;  /* 0x000000040b087c11 */ /* 0x040fe2000f8e10ff */
[----:B---3--:R-:W-:Y:S02]  /*0710*/  IMAD.IADD R3, R11, 0x1, R7 ;  /* 0x000000010b037824 */ /* 0x008fe400078e0207 */
[----:B------:R-:W-:Y:S02]  /*0720*/  IMAD.IADD R11, R0, 0x1, R11 ;  /* 0x00000001000b7824 */ /* 0x000fe400078e020b */
[----:B------:R-:W3:Y:S01]  /*0730*/  LDS R9, [R8] ;  /* 0x0000000008097984 */ /* 0x000ee20000000800 */
[----:B0-----:R-:W-:Y:S02]  /*0740*/  IMAD.WIDE.U32 R2, R3, 0x4, R4 ;  /* 0x0000000403027825 */ /* 0x001fe400078e0004 */
[----:B------:R-:W-:-:S03]  /*0750*/  ISETP.GE.U32.AND P0, PT, R11, R6, PT ;  /* 0x000000060b00720c */ /* 0x000fc60003f06070 */
[----:B---3--:R3:W-:Y:S10]  /*0760*/  STG.E desc[UR6][R2.64], R9 ;  /* 0x0000000902007986 */ /* 0x0087f4000c101906 */
[----:B------:R-:W-:Y:S05]  /*0770*/  @!P0 BRA `(.L_x_7) ;  /* 0xfffffffc00e08947 */ /* 0x000fea000383ffff */
[----:B------:R-:W-:Y:S05]  /*0780*/  EXIT ;  /* 0x000000000000794d */ /* 0x000fea0003800000 */
.L_x_8:
[----:B------:R-:W-:-:S00]  /*0790*/  BRA `(.L_x_8) ;  /* 0xfffffffc00fc7947 */ /* 0x000fc0000383ffff */
[----:B------:R-:W-:-:S00]  /*07a0*/  NOP ;  /* 0x0000000000007918 */ /* 0x000fc00000000000 */
        /* <DEDUP_REMOVED lines=13> */
.L_x_9:


//--------------------- .nv.shared._Z10bfs_kernel8CSRGraphPjS0_S0_S0_S0_j --------------------------
	.section	.nv.shared._Z10bfs_kernel8CSRGraphPjS0_S0_S0_S0_j,"aw",@nobits
	.sectionflags	@""
	.align	4
.nv.shared._Z10bfs_kernel8CSRGraphPjS0_S0_S0_S0_j:
	.zero		5128


//--------------------- .nv.shared.reserved.0     --------------------------
	.section	.nv.shared.reserved.0,"aw",@nobits
	.weak		__nv_reservedSMEM_offset_0_alias
	.size		__nv_reservedSMEM_offset_0_alias, 0, 64
	.other		__nv_reservedSMEM_offset_0_alias,@"STO_CUDA_RESERVED_SHARED STV_DEFAULT"
__nv_reservedSMEM_offset_0_alias:
	.zero		0
	.zero		64


//--------------------- .nv.constant0._Z10bfs_kernel8CSRGraphPjS0_S0_S0_S0_j --------------------------
	.section	.nv.constant0._Z10bfs_kernel8CSRGraphPjS0_S0_S0_S0_j,"a",@progbits
	.sectionflags	@""
	.align	4
.nv.constant0._Z10bfs_kernel8CSRGraphPjS0_S0_S0_S0_j:
	.zero		964


//--------------------- SYMBOLS --------------------------

	.type		.nv.reservedSmem.offset0,@object
	.size		.nv.reservedSmem.offset0,0x4
	.type		.nv.reservedSmem.cap,@object
	.size		.nv.reservedSmem.cap,0x4
